//
// Generated by NVIDIA NVVM Compiler
//
// Compiler Build ID: CL-36424714
// Cuda compilation tools, release 13.0, V13.0.88
// Based on NVVM 20.0.0
//

.version 9.0
.target sm_100
.address_size 64

	// .globl	_Z12matMulKernelPKfS0_Pfi
// _ZZ12matMulKernelPKfS0_PfiE6a_tile has been demoted
// _ZZ12matMulKernelPKfS0_PfiE6b_tile has been demoted

.visible .entry _Z12matMulKernelPKfS0_Pfi(
	.param .u64 .ptr .align 1 _Z12matMulKernelPKfS0_Pfi_param_0,
	.param .u64 .ptr .align 1 _Z12matMulKernelPKfS0_Pfi_param_1,
	.param .u64 .ptr .align 1 _Z12matMulKernelPKfS0_Pfi_param_2,
	.param .u32 _Z12matMulKernelPKfS0_Pfi_param_3
)
{
	.reg .pred 	%p<8>;
	.reg .b32 	%r<100>;
	.reg .b32 	%f<368>;
	.reg .b64 	%rd<40>;
	// demoted variable
	.shared .align 4 .b8 _ZZ12matMulKernelPKfS0_PfiE6a_tile[1024];
	// demoted variable
	.shared .align 4 .b8 _ZZ12matMulKernelPKfS0_PfiE6b_tile[1024];
	ld.param.u32 	%r30, [_Z12matMulKernelPKfS0_Pfi_param_3];
	mov.u32 	%r1, %tid.y;
	mov.u32 	%r31, %ntid.y;
	mov.u32 	%r32, %ctaid.y;
	mad.lo.s32 	%r2, %r31, %r32, %r1;
	mov.u32 	%r3, %tid.x;
	mov.u32 	%r33, %ntid.x;
	mov.u32 	%r34, %ctaid.x;
	mad.lo.s32 	%r4, %r33, %r34, %r3;
	shr.s32 	%r35, %r30, 31;
	shr.u32 	%r36, %r35, 28;
	add.s32 	%r37, %r30, %r36;
	shr.s32 	%r5, %r37, 4;
	setp.lt.s32 	%p1, %r30, 16;
	mov.f32 	%f367, 0f00000000;
	@%p1 bra 	$L__BB0_9;
	mad.lo.s32 	%r96, %r30, %r2, %r3;
	shl.b32 	%r39, %r1, 6;
	mov.u32 	%r40, _ZZ12matMulKernelPKfS0_PfiE6a_tile;
	add.s32 	%r7, %r40, %r39;
	add.s32 	%r41, %r5, -1;
	setp.lt.u32 	%p2, %r41, 3;
	mov.f32 	%f367, 0f00000000;
	mov.b32 	%r99, 0;
	@%p2 bra 	$L__BB0_4;
	and.b32  	%r99, %r5, 134217724;
	neg.s32 	%r97, %r99;
	add.s32 	%r43, %r1, 48;
	mad.lo.s32 	%r95, %r30, %r43, %r4;
	add.s32 	%r44, %r1, 32;
	mad.lo.s32 	%r94, %r30, %r44, %r4;
	add.s32 	%r45, %r1, 16;
	mad.lo.s32 	%r93, %r30, %r45, %r4;
	mad.lo.s32 	%r92, %r1, %r30, %r4;
	mov.f32 	%f367, 0f00000000;
$L__BB0_3:
	.pragma "nounroll";
	ld.param.u64 	%rd36, [_Z12matMulKernelPKfS0_Pfi_param_1];
	ld.param.u64 	%rd33, [_Z12matMulKernelPKfS0_Pfi_param_0];
	cvta.to.global.u64 	%rd4, %rd33;
	mul.wide.s32 	%rd5, %r96, 4;
	add.s64 	%rd6, %rd4, %rd5;
	ld.global.f32 	%f14, [%rd6];
	shl.b32 	%r47, %r3, 2;
	add.s32 	%r48, %r7, %r47;
	st.shared.f32 	[%r48], %f14;
	cvta.to.global.u64 	%rd7, %rd36;
	mul.wide.s32 	%rd8, %r92, 4;
	add.s64 	%rd9, %rd7, %rd8;
	ld.global.f32 	%f15, [%rd9];
	mov.u32 	%r50, _ZZ12matMulKernelPKfS0_PfiE6b_tile;
	add.s32 	%r51, %r50, %r47;
	add.s32 	%r52, %r51, %r39;
	st.shared.f32 	[%r52], %f15;
	bar.sync 	0;
	ld.shared.f32 	%f16, [%r7];
	ld.shared.f32 	%f17, [%r51];
	fma.rn.f32 	%f18, %f16, %f17, %f367;
	ld.shared.f32 	%f19, [%r7+4];
	ld.shared.f32 	%f20, [%r51+64];
	fma.rn.f32 	%f21, %f19, %f20, %f18;
	ld.shared.f32 	%f22, [%r7+8];
	ld.shared.f32 	%f23, [%r51+128];
	fma.rn.f32 	%f24, %f22, %f23, %f21;
	ld.shared.f32 	%f25, [%r7+12];
	ld.shared.f32 	%f26, [%r51+192];
	fma.rn.f32 	%f27, %f25, %f26, %f24;
	ld.shared.f32 	%f28, [%r7+16];
	ld.shared.f32 	%f29, [%r51+256];
	fma.rn.f32 	%f30, %f28, %f29, %f27;
	ld.shared.f32 	%f31, [%r7+20];
	ld.shared.f32 	%f32, [%r51+320];
	fma.rn.f32 	%f33, %f31, %f32, %f30;
	ld.shared.f32 	%f34, [%r7+24];
	ld.shared.f32 	%f35, [%r51+384];
	fma.rn.f32 	%f36, %f34, %f35, %f33;
	ld.shared.f32 	%f37, [%r7+28];
	ld.shared.f32 	%f38, [%r51+448];
	fma.rn.f32 	%f39, %f37, %f38, %f36;
	ld.shared.f32 	%f40, [%r7+32];
	ld.shared.f32 	%f41, [%r51+512];
	fma.rn.f32 	%f42, %f40, %f41, %f39;
	ld.shared.f32 	%f43, [%r7+36];
	ld.shared.f32 	%f44, [%r51+576];
	fma.rn.f32 	%f45, %f43, %f44, %f42;
	ld.shared.f32 	%f46, [%r7+40];
	ld.shared.f32 	%f47, [%r51+640];
	fma.rn.f32 	%f48, %f46, %f47, %f45;
	ld.shared.f32 	%f49, [%r7+44];
	ld.shared.f32 	%f50, [%r51+704];
	fma.rn.f32 	%f51, %f49, %f50, %f48;
	ld.shared.f32 	%f52, [%r7+48];
	ld.shared.f32 	%f53, [%r51+768];
	fma.rn.f32 	%f54, %f52, %f53, %f51;
	ld.shared.f32 	%f55, [%r7+52];
	ld.shared.f32 	%f56, [%r51+832];
	fma.rn.f32 	%f57, %f55, %f56, %f54;
	ld.shared.f32 	%f58, [%r7+56];
	ld.shared.f32 	%f59, [%r51+896];
	fma.rn.f32 	%f60, %f58, %f59, %f57;
	ld.shared.f32 	%f61, [%r7+60];
	ld.shared.f32 	%f62, [%r51+960];
	fma.rn.f32 	%f63, %f61, %f62, %f60;
	bar.sync 	0;
	ld.global.f32 	%f64, [%rd6+64];
	st.shared.f32 	[%r48], %f64;
	mul.wide.s32 	%rd10, %r93, 4;
	add.s64 	%rd11, %rd7, %rd10;
	ld.global.f32 	%f65, [%rd11];
	st.shared.f32 	[%r52], %f65;
	bar.sync 	0;
	ld.shared.f32 	%f66, [%r7];
	ld.shared.f32 	%f67, [%r51];
	fma.rn.f32 	%f68, %f66, %f67, %f63;
	ld.shared.f32 	%f69, [%r7+4];
	ld.shared.f32 	%f70, [%r51+64];
	fma.rn.f32 	%f71, %f69, %f70, %f68;
	ld.shared.f32 	%f72, [%r7+8];
	ld.shared.f32 	%f73, [%r51+128];
	fma.rn.f32 	%f74, %f72, %f73, %f71;
	ld.shared.f32 	%f75, [%r7+12];
	ld.shared.f32 	%f76, [%r51+192];
	fma.rn.f32 	%f77, %f75, %f76, %f74;
	ld.shared.f32 	%f78, [%r7+16];
	ld.shared.f32 	%f79, [%r51+256];
	fma.rn.f32 	%f80, %f78, %f79, %f77;
	ld.shared.f32 	%f81, [%r7+20];
	ld.shared.f32 	%f82, [%r51+320];
	fma.rn.f32 	%f83, %f81, %f82, %f80;
	ld.shared.f32 	%f84, [%r7+24];
	ld.shared.f32 	%f85, [%r51+384];
	fma.rn.f32 	%f86, %f84, %f85, %f83;
	ld.shared.f32 	%f87, [%r7+28];
	ld.shared.f32 	%f88, [%r51+448];
	fma.rn.f32 	%f89, %f87, %f88, %f86;
	ld.shared.f32 	%f90, [%r7+32];
	ld.shared.f32 	%f91, [%r51+512];
	fma.rn.f32 	%f92, %f90, %f91, %f89;
	ld.shared.f32 	%f93, [%r7+36];
	ld.shared.f32 	%f94, [%r51+576];
	fma.rn.f32 	%f95, %f93, %f94, %f92;
	ld.shared.f32 	%f96, [%r7+40];
	ld.shared.f32 	%f97, [%r51+640];
	fma.rn.f32 	%f98, %f96, %f97, %f95;
	ld.shared.f32 	%f99, [%r7+44];
	ld.shared.f32 	%f100, [%r51+704];
	fma.rn.f32 	%f101, %f99, %f100, %f98;
	ld.shared.f32 	%f102, [%r7+48];
	ld.shared.f32 	%f103, [%r51+768];
	fma.rn.f32 	%f104, %f102, %f103, %f101;
	ld.shared.f32 	%f105, [%r7+52];
	ld.shared.f32 	%f106, [%r51+832];
	fma.rn.f32 	%f107, %f105, %f106, %f104;
	ld.shared.f32 	%f108, [%r7+56];
	ld.shared.f32 	%f109, [%r51+896];
	fma.rn.f32 	%f110, %f108, %f109, %f107;
	ld.shared.f32 	%f111, [%r7+60];
	ld.shared.f32 	%f112, [%r51+960];
	fma.rn.f32 	%f113, %f111, %f112, %f110;
	bar.sync 	0;
	ld.global.f32 	%f114, [%rd6+128];
	st.shared.f32 	[%r48], %f114;
	mul.wide.s32 	%rd12, %r94, 4;
	add.s64 	%rd13, %rd7, %rd12;
	ld.global.f32 	%f115, [%rd13];
	st.shared.f32 	[%r52], %f115;
	bar.sync 	0;
	ld.shared.f32 	%f116, [%r7];
	ld.shared.f32 	%f117, [%r51];
	fma.rn.f32 	%f118, %f116, %f117, %f113;
	ld.shared.f32 	%f119, [%r7+4];
	ld.shared.f32 	%f120, [%r51+64];
	fma.rn.f32 	%f121, %f119, %f120, %f118;
	ld.shared.f32 	%f122, [%r7+8];
	ld.shared.f32 	%f123, [%r51+128];
	fma.rn.f32 	%f124, %f122, %f123, %f121;
	ld.shared.f32 	%f125, [%r7+12];
	ld.shared.f32 	%f126, [%r51+192];
	fma.rn.f32 	%f127, %f125, %f126, %f124;
	ld.shared.f32 	%f128, [%r7+16];
	ld.shared.f32 	%f129, [%r51+256];
	fma.rn.f32 	%f130, %f128, %f129, %f127;
	ld.shared.f32 	%f131, [%r7+20];
	ld.shared.f32 	%f132, [%r51+320];
	fma.rn.f32 	%f133, %f131, %f132, %f130;
	ld.shared.f32 	%f134, [%r7+24];
	ld.shared.f32 	%f135, [%r51+384];
	fma.rn.f32 	%f136, %f134, %f135, %f133;
	ld.shared.f32 	%f137, [%r7+28];
	ld.shared.f32 	%f138, [%r51+448];
	fma.rn.f32 	%f139, %f137, %f138, %f136;
	ld.shared.f32 	%f140, [%r7+32];
	ld.shared.f32 	%f141, [%r51+512];
	fma.rn.f32 	%f142, %f140, %f141, %f139;
	ld.shared.f32 	%f143, [%r7+36];
	ld.shared.f32 	%f144, [%r51+576];
	fma.rn.f32 	%f145, %f143, %f144, %f142;
	ld.shared.f32 	%f146, [%r7+40];
	ld.shared.f32 	%f147, [%r51+640];
	fma.rn.f32 	%f148, %f146, %f147, %f145;
	ld.shared.f32 	%f149, [%r7+44];
	ld.shared.f32 	%f150, [%r51+704];
	fma.rn.f32 	%f151, %f149, %f150, %f148;
	ld.shared.f32 	%f152, [%r7+48];
	ld.shared.f32 	%f153, [%r51+768];
	fma.rn.f32 	%f154, %f152, %f153, %f151;
	ld.shared.f32 	%f155, [%r7+52];
	ld.shared.f32 	%f156, [%r51+832];
	fma.rn.f32 	%f157, %f155, %f156, %f154;
	ld.shared.f32 	%f158, [%r7+56];
	ld.shared.f32 	%f159, [%r51+896];
	fma.rn.f32 	%f160, %f158, %f159, %f157;
	ld.shared.f32 	%f161, [%r7+60];
	ld.shared.f32 	%f162, [%r51+960];
	fma.rn.f32 	%f163, %f161, %f162, %f160;
	bar.sync 	0;
	ld.global.f32 	%f164, [%rd6+192];
	st.shared.f32 	[%r48], %f164;
	mul.wide.s32 	%rd14, %r95, 4;
	add.s64 	%rd15, %rd7, %rd14;
	ld.global.f32 	%f165, [%rd15];
	st.shared.f32 	[%r52], %f165;
	bar.sync 	0;
	ld.shared.f32 	%f166, [%r7];
	ld.shared.f32 	%f167, [%r51];
	fma.rn.f32 	%f168, %f166, %f167, %f163;
	ld.shared.f32 	%f169, [%r7+4];
	ld.shared.f32 	%f170, [%r51+64];
	fma.rn.f32 	%f171, %f169, %f170, %f168;
	ld.shared.f32 	%f172, [%r7+8];
	ld.shared.f32 	%f173, [%r51+128];
	fma.rn.f32 	%f174, %f172, %f173, %f171;
	ld.shared.f32 	%f175, [%r7+12];
	ld.shared.f32 	%f176, [%r51+192];
	fma.rn.f32 	%f177, %f175, %f176, %f174;
	ld.shared.f32 	%f178, [%r7+16];
	ld.shared.f32 	%f179, [%r51+256];
	fma.rn.f32 	%f180, %f178, %f179, %f177;
	ld.shared.f32 	%f181, [%r7+20];
	ld.shared.f32 	%f182, [%r51+320];
	fma.rn.f32 	%f183, %f181, %f182, %f180;
	ld.shared.f32 	%f184, [%r7+24];
	ld.shared.f32 	%f185, [%r51+384];
	fma.rn.f32 	%f186, %f184, %f185, %f183;
	ld.shared.f32 	%f187, [%r7+28];
	ld.shared.f32 	%f188, [%r51+448];
	fma.rn.f32 	%f189, %f187, %f188, %f186;
	ld.shared.f32 	%f190, [%r7+32];
	ld.shared.f32 	%f191, [%r51+512];
	fma.rn.f32 	%f192, %f190, %f191, %f189;
	ld.shared.f32 	%f193, [%r7+36];
	ld.shared.f32 	%f194, [%r51+576];
	fma.rn.f32 	%f195, %f193, %f194, %f192;
	ld.shared.f32 	%f196, [%r7+40];
	ld.shared.f32 	%f197, [%r51+640];
	fma.rn.f32 	%f198, %f196, %f197, %f195;
	ld.shared.f32 	%f199, [%r7+44];
	ld.shared.f32 	%f200, [%r51+704];
	fma.rn.f32 	%f201, %f199, %f200, %f198;
	ld.shared.f32 	%f202, [%r7+48];
	ld.shared.f32 	%f203, [%r51+768];
	fma.rn.f32 	%f204, %f202, %f203, %f201;
	ld.shared.f32 	%f205, [%r7+52];
	ld.shared.f32 	%f206, [%r51+832];
	fma.rn.f32 	%f207, %f205, %f206, %f204;
	ld.shared.f32 	%f208, [%r7+56];
	ld.shared.f32 	%f209, [%r51+896];
	fma.rn.f32 	%f210, %f208, %f209, %f207;
	ld.shared.f32 	%f211, [%r7+60];
	ld.shared.f32 	%f212, [%r51+960];
	fma.rn.f32 	%f367, %f211, %f212, %f210;
	bar.sync 	0;
	add.s32 	%r97, %r97, 4;
	add.s32 	%r96, %r96, 64;
	shl.b32 	%r53, %r30, 6;
	add.s32 	%r95, %r95, %r53;
	add.s32 	%r94, %r94, %r53;
	add.s32 	%r93, %r93, %r53;
	add.s32 	%r92, %r92, %r53;
	setp.ne.s32 	%p3, %r97, 0;
	@%p3 bra 	$L__BB0_3;
$L__BB0_4:
	and.b32  	%r27, %r5, 3;
	setp.eq.s32 	%p4, %r27, 0;
	@%p4 bra 	$L__BB0_9;
	setp.eq.s32 	%p5, %r27, 1;
	@%p5 bra 	$L__BB0_7;
	ld.param.u64 	%rd37, [_Z12matMulKernelPKfS0_Pfi_param_1];
	ld.param.u64 	%rd34, [_Z12matMulKernelPKfS0_Pfi_param_0];
	shl.b32 	%r54, %r99, 4;
	mad.lo.s32 	%r59, %r30, %r2, %r3;
	add.s32 	%r60, %r59, %r54;
	cvta.to.global.u64 	%rd16, %rd34;
	mul.wide.s32 	%rd17, %r60, 4;
	add.s64 	%rd18, %rd16, %rd17;
	ld.global.f32 	%f214, [%rd18];
	shl.b32 	%r61, %r3, 2;
	add.s32 	%r62, %r7, %r61;
	st.shared.f32 	[%r62], %f214;
	add.s32 	%r63, %r54, %r1;
	mad.lo.s32 	%r64, %r63, %r30, %r4;
	cvta.to.global.u64 	%rd19, %rd37;
	mul.wide.s32 	%rd20, %r64, 4;
	add.s64 	%rd21, %rd19, %rd20;
	ld.global.f32 	%f215, [%rd21];
	mov.u32 	%r66, _ZZ12matMulKernelPKfS0_PfiE6b_tile;
	add.s32 	%r67, %r66, %r61;
	add.s32 	%r68, %r67, %r39;
	st.shared.f32 	[%r68], %f215;
	bar.sync 	0;
	ld.shared.f32 	%f216, [%r7];
	ld.shared.f32 	%f217, [%r67];
	fma.rn.f32 	%f218, %f216, %f217, %f367;
	ld.shared.f32 	%f219, [%r7+4];
	ld.shared.f32 	%f220, [%r67+64];
	fma.rn.f32 	%f221, %f219, %f220, %f218;
	ld.shared.f32 	%f222, [%r7+8];
	ld.shared.f32 	%f223, [%r67+128];
	fma.rn.f32 	%f224, %f222, %f223, %f221;
	ld.shared.f32 	%f225, [%r7+12];
	ld.shared.f32 	%f226, [%r67+192];
	fma.rn.f32 	%f227, %f225, %f226, %f224;
	ld.shared.f32 	%f228, [%r7+16];
	ld.shared.f32 	%f229, [%r67+256];
	fma.rn.f32 	%f230, %f228, %f229, %f227;
	ld.shared.f32 	%f231, [%r7+20];
	ld.shared.f32 	%f232, [%r67+320];
	fma.rn.f32 	%f233, %f231, %f232, %f230;
	ld.shared.f32 	%f234, [%r7+24];
	ld.shared.f32 	%f235, [%r67+384];
	fma.rn.f32 	%f236, %f234, %f235, %f233;
	ld.shared.f32 	%f237, [%r7+28];
	ld.shared.f32 	%f238, [%r67+448];
	fma.rn.f32 	%f239, %f237, %f238, %f236;
	ld.shared.f32 	%f240, [%r7+32];
	ld.shared.f32 	%f241, [%r67+512];
	fma.rn.f32 	%f242, %f240, %f241, %f239;
	ld.shared.f32 	%f243, [%r7+36];
	ld.shared.f32 	%f244, [%r67+576];
	fma.rn.f32 	%f245, %f243, %f244, %f242;
	ld.shared.f32 	%f246, [%r7+40];
	ld.shared.f32 	%f247, [%r67+640];
	fma.rn.f32 	%f248, %f246, %f247, %f245;
	ld.shared.f32 	%f249, [%r7+44];
	ld.shared.f32 	%f250, [%r67+704];
	fma.rn.f32 	%f251, %f249, %f250, %f248;
	ld.shared.f32 	%f252, [%r7+48];
	ld.shared.f32 	%f253, [%r67+768];
	fma.rn.f32 	%f254, %f252, %f253, %f251;
	ld.shared.f32 	%f255, [%r7+52];
	ld.shared.f32 	%f256, [%r67+832];
	fma.rn.f32 	%f257, %f255, %f256, %f254;
	ld.shared.f32 	%f258, [%r7+56];
	ld.shared.f32 	%f259, [%r67+896];
	fma.rn.f32 	%f260, %f258, %f259, %f257;
	ld.shared.f32 	%f261, [%r7+60];
	ld.shared.f32 	%f262, [%r67+960];
	fma.rn.f32 	%f263, %f261, %f262, %f260;
	bar.sync 	0;
	ld.global.f32 	%f264, [%rd18+64];
	st.shared.f32 	[%r62], %f264;
	add.s32 	%r69, %r63, 16;
	mad.lo.s32 	%r70, %r69, %r30, %r4;
	mul.wide.s32 	%rd22, %r70, 4;
	add.s64 	%rd23, %rd19, %rd22;
	ld.global.f32 	%f265, [%rd23];
	st.shared.f32 	[%r68], %f265;
	bar.sync 	0;
	ld.shared.f32 	%f266, [%r7];
	ld.shared.f32 	%f267, [%r67];
	fma.rn.f32 	%f268, %f266, %f267, %f263;
	ld.shared.f32 	%f269, [%r7+4];
	ld.shared.f32 	%f270, [%r67+64];
	fma.rn.f32 	%f271, %f269, %f270, %f268;
	ld.shared.f32 	%f272, [%r7+8];
	ld.shared.f32 	%f273, [%r67+128];
	fma.rn.f32 	%f274, %f272, %f273, %f271;
	ld.shared.f32 	%f275, [%r7+12];
	ld.shared.f32 	%f276, [%r67+192];
	fma.rn.f32 	%f277, %f275, %f276, %f274;
	ld.shared.f32 	%f278, [%r7+16];
	ld.shared.f32 	%f279, [%r67+256];
	fma.rn.f32 	%f280, %f278, %f279, %f277;
	ld.shared.f32 	%f281, [%r7+20];
	ld.shared.f32 	%f282, [%r67+320];
	fma.rn.f32 	%f283, %f281, %f282, %f280;
	ld.shared.f32 	%f284, [%r7+24];
	ld.shared.f32 	%f285, [%r67+384];
	fma.rn.f32 	%f286, %f284, %f285, %f283;
	ld.shared.f32 	%f287, [%r7+28];
	ld.shared.f32 	%f288, [%r67+448];
	fma.rn.f32 	%f289, %f287, %f288, %f286;
	ld.shared.f32 	%f290, [%r7+32];
	ld.shared.f32 	%f291, [%r67+512];
	fma.rn.f32 	%f292, %f290, %f291, %f289;
	ld.shared.f32 	%f293, [%r7+36];
	ld.shared.f32 	%f294, [%r67+576];
	fma.rn.f32 	%f295, %f293, %f294, %f292;
	ld.shared.f32 	%f296, [%r7+40];
	ld.shared.f32 	%f297, [%r67+640];
	fma.rn.f32 	%f298, %f296, %f297, %f295;
	ld.shared.f32 	%f299, [%r7+44];
	ld.shared.f32 	%f300, [%r67+704];
	fma.rn.f32 	%f301, %f299, %f300, %f298;
	ld.shared.f32 	%f302, [%r7+48];
	ld.shared.f32 	%f303, [%r67+768];
	fma.rn.f32 	%f304, %f302, %f303, %f301;
	ld.shared.f32 	%f305, [%r7+52];
	ld.shared.f32 	%f306, [%r67+832];
	fma.rn.f32 	%f307, %f305, %f306, %f304;
	ld.shared.f32 	%f308, [%r7+56];
	ld.shared.f32 	%f309, [%r67+896];
	fma.rn.f32 	%f310, %f308, %f309, %f307;
	ld.shared.f32 	%f311, [%r7+60];
	ld.shared.f32 	%f312, [%r67+960];
	fma.rn.f32 	%f367, %f311, %f312, %f310;
	bar.sync 	0;
	add.s32 	%r99, %r99, 2;
$L__BB0_7:
	and.b32  	%r71, %r5, 1;
	setp.eq.b32 	%p6, %r71, 1;
	not.pred 	%p7, %p6;
	@%p7 bra 	$L__BB0_9;
	ld.param.u64 	%rd38, [_Z12matMulKernelPKfS0_Pfi_param_1];
	ld.param.u64 	%rd35, [_Z12matMulKernelPKfS0_Pfi_param_0];
	shl.b32 	%r72, %r99, 4;
	mad.lo.s32 	%r77, %r30, %r2, %r3;
	add.s32 	%r78, %r77, %r72;
	cvta.to.global.u64 	%rd24, %rd35;
	mul.wide.s32 	%rd25, %r78, 4;
	add.s64 	%rd26, %rd24, %rd25;
	ld.global.f32 	%f313, [%rd26];
	shl.b32 	%r79, %r3, 2;
	add.s32 	%r80, %r7, %r79;
	st.shared.f32 	[%r80], %f313;
	add.s32 	%r81, %r72, %r1;
	mad.lo.s32 	%r82, %r81, %r30, %r4;
	cvta.to.global.u64 	%rd27, %rd38;
	mul.wide.s32 	%rd28, %r82, 4;
	add.s64 	%rd29, %rd27, %rd28;
	ld.global.f32 	%f314, [%rd29];
	mov.u32 	%r84, _ZZ12matMulKernelPKfS0_PfiE6b_tile;
	add.s32 	%r85, %r84, %r79;
	add.s32 	%r86, %r85, %r39;
	st.shared.f32 	[%r86], %f314;
	bar.sync 	0;
	ld.shared.f32 	%f315, [%r7];
	ld.shared.f32 	%f316, [%r85];
	fma.rn.f32 	%f317, %f315, %f316, %f367;
	ld.shared.f32 	%f318, [%r7+4];
	ld.shared.f32 	%f319, [%r85+64];
	fma.rn.f32 	%f320, %f318, %f319, %f317;
	ld.shared.f32 	%f321, [%r7+8];
	ld.shared.f32 	%f322, [%r85+128];
	fma.rn.f32 	%f323, %f321, %f322, %f320;
	ld.shared.f32 	%f324, [%r7+12];
	ld.shared.f32 	%f325, [%r85+192];
	fma.rn.f32 	%f326, %f324, %f325, %f323;
	ld.shared.f32 	%f327, [%r7+16];
	ld.shared.f32 	%f328, [%r85+256];
	fma.rn.f32 	%f329, %f327, %f328, %f326;
	ld.shared.f32 	%f330, [%r7+20];
	ld.shared.f32 	%f331, [%r85+320];
	fma.rn.f32 	%f332, %f330, %f331, %f329;
	ld.shared.f32 	%f333, [%r7+24];
	ld.shared.f32 	%f334, [%r85+384];
	fma.rn.f32 	%f335, %f333, %f334, %f332;
	ld.shared.f32 	%f336, [%r7+28];
	ld.shared.f32 	%f337, [%r85+448];
	fma.rn.f32 	%f338, %f336, %f337, %f335;
	ld.shared.f32 	%f339, [%r7+32];
	ld.shared.f32 	%f340, [%r85+512];
	fma.rn.f32 	%f341, %f339, %f340, %f338;
	ld.shared.f32 	%f342, [%r7+36];
	ld.shared.f32 	%f343, [%r85+576];
	fma.rn.f32 	%f344, %f342, %f343, %f341;
	ld.shared.f32 	%f345, [%r7+40];
	ld.shared.f32 	%f346, [%r85+640];
	fma.rn.f32 	%f347, %f345, %f346, %f344;
	ld.shared.f32 	%f348, [%r7+44];
	ld.shared.f32 	%f349, [%r85+704];
	fma.rn.f32 	%f350, %f348, %f349, %f347;
	ld.shared.f32 	%f351, [%r7+48];
	ld.shared.f32 	%f352, [%r85+768];
	fma.rn.f32 	%f353, %f351, %f352, %f350;
	ld.shared.f32 	%f354, [%r7+52];
	ld.shared.f32 	%f355, [%r85+832];
	fma.rn.f32 	%f356, %f354, %f355, %f353;
	ld.shared.f32 	%f357, [%r7+56];
	ld.shared.f32 	%f358, [%r85+896];
	fma.rn.f32 	%f359, %f357, %f358, %f356;
	ld.shared.f32 	%f360, [%r7+60];
	ld.shared.f32 	%f361, [%r85+960];
	fma.rn.f32 	%f367, %f360, %f361, %f359;
	bar.sync 	0;
$L__BB0_9:
	ld.param.u64 	%rd39, [_Z12matMulKernelPKfS0_Pfi_param_2];
	cvta.to.global.u64 	%rd30, %rd39;
	mad.lo.s32 	%r91, %r30, %r2, %r4;
	mul.wide.s32 	%rd31, %r91, 4;
	add.s64 	%rd32, %rd30, %rd31;
	st.global.f32 	[%rd32], %f367;
	ret;

}


// ===== COMPILED SASS (sm_100) =====

	.target	sm_100

	.elftype	@"ET_EXEC"


//--------------------- .note.nv.tkinfo           --------------------------
	.section	.note.nv.tkinfo,"",@"SHT_NOTE"
	.sectionflags	@"SHF_NOTE_NV_TKINFO"
	.tkinfo
        /*0018*/ 	.word	0x00000002
        /*0030*/ 	.string	""
        /*0030*/ 	.string	"ptxas"
        /*0030*/ 	.string	"Cuda compilation tools, release 13.0, V13.0.88"
        /*0030*/ 	.string	"Build cuda_13.0.r13.0/compiler.36424714_0"
        /*0030*/ 	.string	"-arch sm_100 -m 64 "



//--------------------- .note.nv.cuinfo           --------------------------
	.section	.note.nv.cuinfo,"",@"SHT_NOTE"
	.sectionflags	@"SHF_NOTE_NV_CUINFO"
        /*0018*/ 	.short	0x0002
        /*001a*/ 	.short	0x0064
        /*001c*/ 	.short	0x0082
	.zero		2


//--------------------- .nv.info                  --------------------------
	.section	.nv.info,"",@"SHT_CUDA_INFO"
	.align	4


	//----- nvinfo : EIATTR_REGCOUNT
	.align		4
        /*0000*/ 	.byte	0x04, 0x2f
        /*0002*/ 	.short	(.L_1 - .L_0)
	.align		4
.L_0:
        /*0004*/ 	.word	index@(_Z12matMulKernelPKfS0_Pfi)
        /*0008*/ 	.word	0x00000028


	//----- nvinfo : EIATTR_FRAME_SIZE
	.align		4
.L_1:
        /*000c*/ 	.byte	0x04, 0x11
        /*000e*/ 	.short	(.L_3 - .L_2)
	.align		4
.L_2:
        /*0010*/ 	.word	index@(_Z12matMulKernelPKfS0_Pfi)
        /*0014*/ 	.word	0x00000000


	//----- nvinfo : EIATTR_MIN_STACK_SIZE
	.align		4
.L_3:
        /*0018*/ 	.byte	0x04, 0x12
        /*001a*/ 	.short	(.L_5 - .L_4)
	.align		4
.L_4:
        /*001c*/ 	.word	index@(_Z12matMulKernelPKfS0_Pfi)
        /*0020*/ 	.word	0x00000000
.L_5:


//--------------------- .nv.compat                --------------------------
	.section	.nv.compat,"",@"SHT_CUDA_COMPAT_INFO"
	.align	4
        /*0000*/ 	.byte	0x02, 0x09, 0x00, 0x00, 0x02, 0x02, 0x01, 0x00, 0x02, 0x05, 0x05, 0x00, 0x03, 0x07, 0x01, 0x01
        /*0010*/ 	.byte	0x02, 0x03, 0x00, 0x00, 0x02, 0x06, 0x01, 0x00, 0x04, 0x0b, 0x08, 0x00, 0x09, 0x00, 0x00, 0x00
        /*0020*/ 	.byte	0x00, 0x00, 0x00, 0x00


//--------------------- .nv.info._Z12matMulKernelPKfS0_Pfi --------------------------
	.section	.nv.info._Z12matMulKernelPKfS0_Pfi,"",@"SHT_CUDA_INFO"
	.sectionflags	@""
	.align	4


	//----- nvinfo : EIATTR_CUDA_API_VERSION
	.align		4
        /*0000*/ 	.byte	0x04, 0x37
        /*0002*/ 	.short	(.L_7 - .L_6)
.L_6:
        /*0004*/ 	.word	0x00000082


	//----- nvinfo : EIATTR_KPARAM_INFO
	.align		4
.L_7:
        /*0008*/ 	.byte	0x04, 0x17
        /*000a*/ 	.short	(.L_9 - .L_8)
.L_8:
        /*000c*/ 	.word	0x00000000
        /*0010*/ 	.short	0x0003
        /*0012*/ 	.short	0x0018
        /*0014*/ 	.byte	0x00, 0xf0, 0x11, 0x00


	//----- nvinfo : EIATTR_KPARAM_INFO
	.align		4
.L_9:
        /*0018*/ 	.byte	0x04, 0x17
        /*001a*/ 	.short	(.L_11 - .L_10)
.L_10:
        /*001c*/ 	.word	0x00000000
        /*0020*/ 	.short	0x0002
        /*0022*/ 	.short	0x0010
        /*0024*/ 	.byte	0x00, 0xf5, 0x21, 0x00


	//----- nvinfo : EIATTR_KPARAM_INFO
	.align		4
.L_11:
        /*0028*/ 	.byte	0x04, 0x17
        /*002a*/ 	.short	(.L_13 - .L_12)
.L_12:
        /*002c*/ 	.word	0x00000000
        /*0030*/ 	.short	0x0001
        /*0032*/ 	.short	0x0008
        /*0034*/ 	.byte	0x00, 0xf5, 0x21, 0x00


	//----- nvinfo : EIATTR_KPARAM_INFO
	.align		4
.L_13:
        /*0038*/ 	.byte	0x04, 0x17
        /*003a*/ 	.short	(.L_15 - .L_14)
.L_14:
        /*003c*/ 	.word	0x00000000
        /*0040*/ 	.short	0x0000
        /*0042*/ 	.short	0x0000
        /*0044*/ 	.byte	0x00, 0xf5, 0x21, 0x00


	//----- nvinfo : EIATTR_SPARSE_MMA_MASK
	.align		4
.L_15:
        /*0048*/ 	.byte	0x03, 0x50
        /*004a*/ 	.short	0x0000


	//----- nvinfo : EIATTR_MAXREG_COUNT
	.align		4
        /*004c*/ 	.byte	0x03, 0x1b
        /*004e*/ 	.short	0x00ff


	//----- nvinfo : EIATTR_NUM_BARRIERS
	.align		4
        /*0050*/ 	.byte	0x02, 0x4c
        /*0052*/ 	.byte	0x01
	.zero		1


	//----- nvinfo : EIATTR_MERCURY_ISA_VERSION
	.align		4
        /*0054*/ 	.byte	0x03, 0x5f
        /*0056*/ 	.short	0x0101


	//----- nvinfo : EIATTR_VRC_CTA_INIT_COUNT
	.align		4
        /*0058*/ 	.byte	0x02, 0x4a
	.zero		1
	.zero		1


	//----- nvinfo : EIATTR_EXIT_INSTR_OFFSETS
	.align		4
        /*005c*/ 	.byte	0x04, 0x1c
        /*005e*/ 	.short	(.L_17 - .L_16)


	//   ....[0]....
.L_16:
        /*0060*/ 	.word	0x00001870


	//----- nvinfo : EIATTR_CBANK_PARAM_SIZE
	.align		4
.L_17:
        /*0064*/ 	.byte	0x03, 0x19
        /*0066*/ 	.short	0x001c


	//----- nvinfo : EIATTR_PARAM_CBANK
	.align		4
        /*0068*/ 	.byte	0x04, 0x0a
        /*006a*/ 	.short	(.L_19 - .L_18)
	.align		4
.L_18:
        /*006c*/ 	.word	index@(.nv.constant0._Z12matMulKernelPKfS0_Pfi)
        /*0070*/ 	.short	0x0380
        /*0072*/ 	.short	0x001c


	//----- nvinfo : EIATTR_SW_WAR
	.align		4
.L_19:
        /*0074*/ 	.byte	0x04, 0x36
        /*0076*/ 	.short	(.L_21 - .L_20)
.L_20:
        /*0078*/ 	.word	0x00000008
.L_21:


//--------------------- .nv.callgraph             --------------------------
	.section	.nv.callgraph,"",@"SHT_CUDA_CALLGRAPH"
	.align	4
	.sectionentsize	8
	.align		4
        /*0000*/ 	.word	0x00000000
	.align		4
        /*0004*/ 	.word	0xffffffff
	.align		4
        /*0008*/ 	.word	0x00000000
	.align		4
        /*000c*/ 	.word	0xfffffffe
	.align		4
        /*0010*/ 	.word	0x00000000
	.align		4
        /*0014*/ 	.word	0xfffffffd
	.align		4
        /*0018*/ 	.word	0x00000000
	.align		4
        /*001c*/ 	.word	0xfffffffc


//--------------------- .text._Z12matMulKernelPKfS0_Pfi --------------------------
	.section	.text._Z12matMulKernelPKfS0_Pfi,"ax",@progbits
	.align	128
        .global         _Z12matMulKernelPKfS0_Pfi
        .type           _Z12matMulKernelPKfS0_Pfi,@function
        .size           _Z12matMulKernelPKfS0_Pfi,(.L_x_5 - _Z12matMulKernelPKfS0_Pfi)
        .other          _Z12matMulKernelPKfS0_Pfi,@"STO_CUDA_ENTRY STV_DEFAULT"
_Z12matMulKernelPKfS0_Pfi:
.text._Z12matMulKernelPKfS0_Pfi:
[----:B------:R-:W-:Y:S08]  /*0000*/  LDC R1, c[0x0][0x37c] ;  /* 0x0000df00ff017b82 */ /* 0x000ff00000000800 */
[----:B------:R-:W0:Y:S01]  /*0010*/  LDC R4, c[0x0][0x398] ;  /* 0x0000e600ff047b82 */ /* 0x000e220000000800 */
[----:B------:R-:W1:Y:S01]  /*0020*/  S2R R3, SR_TID.Y ;  /* 0x0000000000037919 */ /* 0x000e620000002200 */
[----:B------:R-:W1:Y:S01]  /*0030*/  LDCU UR4, c[0x0][0x364] ;  /* 0x00006c80ff0477ac */ /* 0x000e620008000800 */
[----:B------:R-:W-:Y:S01]  /*0040*/  HFMA2 R33, -RZ, RZ, 0, 0 ;  /* 0x00000000ff217431 */ /* 0x000fe200000001ff */
[----:B------:R-:W1:Y:S01]  /*0050*/  S2R R0, SR_CTAID.Y ;  /* 0x0000000000007919 */ /* 0x000e620000002600 */
[----:B------:R-:W2:Y:S01]  /*0060*/  LDCU UR5, c[0x0][0x360] ;  /* 0x00006c00ff0577ac */ /* 0x000ea20008000800 */
[----:B------:R-:W2:Y:S01]  /*0070*/  S2R R2, SR_TID.X ;  /* 0x0000000000027919 */ /* 0x000ea20000002100 */
[----:B------:R-:W3:Y:S01]  /*0080*/  LDCU.64 UR8, c[0x0][0x358] ;  /* 0x00006b00ff0877ac */ /* 0x000ee20008000a00 */
[----:B------:R-:W2:Y:S01]  /*0090*/  S2R R21, SR_CTAID.X ;  /* 0x0000000000157919 */ /* 0x000ea20000002500 */
[----:B0-----:R-:W-:-:S02]  /*00a0*/  ISETP.GE.AND P0, PT, R4, 0x10, PT ;  /* 0x000000100400780c */ /* 0x001fc40003f06270 */
[----:B------:R-:W-:-:S04]  /*00b0*/  SHF.R.S32.HI R5, RZ, 0x1f, R4 ;  /* 0x0000001fff057819 */ /* 0x000fc80000011404 */
[----:B------:R-:W-:Y:S01]  /*00c0*/  LEA.HI R5, R5, R4, RZ, 0x4 ;  /* 0x0000000405057211 */ /* 0x000fe200078f20ff */
[----:B-1----:R-:W-:Y:S02]  /*00d0*/  IMAD R23, R0, UR4, R3 ;  /* 0x0000000400177c24 */ /* 0x002fe4000f8e0203 */
[----:B--2---:R-:W-:-:S04]  /*00e0*/  IMAD R21, R21, UR5, R2 ;  /* 0x0000000515157c24 */ /* 0x004fc8000f8e0202 */
[----:B---3--:R-:W-:Y:S05]  /*00f0*/  @!P0 BRA `(.L_x_0) ;  /* 0x0000001400cc8947 */ /* 0x008fea0003800000 */
[----:B------:R-:W0:Y:S01]  /*0100*/  S2UR UR6, SR_CgaCtaId ;  /* 0x00000000000679c3 */ /* 0x000e220000008800 */
[----:B------:R-:W-:Y:S01]  /*0110*/  SHF.R.S32.HI R28, RZ, 0x4, R5 ;  /* 0x00000004ff1c7819 */ /* 0x000fe20000011405 */
[----:B------:R-:W-:Y:S01]  /*0120*/  UMOV UR4, 0x400 ;  /* 0x0000040000047882 */ /* 0x000fe20000000000 */
[----:B------:R-:W-:Y:S01]  /*0130*/  IMAD R7, R23, R4, R2 ;  /* 0x0000000417077224 */ /* 0x000fe200078e0202 */
[----:B------:R-:W-:Y:S02]  /*0140*/  MOV R33, RZ ;  /* 0x000000ff00217202 */ /* 0x000fe40000000f00 */
[----:B------:R-:W-:-:S04]  /*0150*/  IADD3 R0, PT, PT, R28, -0x1, RZ ;  /* 0xffffffff1c007810 */ /* 0x000fc80007ffe0ff */
[----:B------:R-:W-:Y:S02]  /*0160*/  ISETP.GE.U32.AND P0, PT, R0, 0x3, PT ;  /* 0x000000030000780c */ /* 0x000fe40003f06070 */
[----:B------:R-:W-:Y:S01]  /*0170*/  MOV R0, RZ ;  /* 0x000000ff00007202 */ /* 0x000fe20000000f00 */
[----:B0-----:R-:W-:-:S06]  /*0180*/  ULEA UR5, UR6, UR4, 0x18 ;  /* 0x0000000406057291 */ /* 0x001fcc000f8ec0ff */
[----:B------:R-:W-:-:S04]  /*0190*/  LEA R5, R3, UR5, 0x6 ;  /* 0x0000000503057c11 */ /* 0x000fc8000f8e30ff */
[----:B------:R-:W-:Y:S05]  /*01a0*/  @!P0 BRA `(.L_x_1) ;  /* 0x0000000c001c8947 */ /* 0x000fea0003800000 */
[----:B------:R-:W-:Y:S01]  /*01b0*/  UIADD3 UR5, UPT, UPT, UR4, 0x400, URZ ;  /* 0x0000040004057890 */ /* 0x000fe2000fffe0ff */
[C---:B------:R-:W-:Y:S01]  /*01c0*/  IADD3 R31, PT, PT, R3.reuse, 0x30, RZ ;  /* 0x00000030031f7810 */ /* 0x040fe20007ffe0ff */
[----:B------:R-:W-:Y:S01]  /*01d0*/  HFMA2 R33, -RZ, RZ, 0, 0 ;  /* 0x00000000ff217431 */ /* 0x000fe200000001ff */
[C---:B------:R-:W-:Y:S01]  /*01e0*/  IADD3 R29, PT, PT, R3.reuse, 0x20, RZ ;  /* 0x00000020031d7810 */ /* 0x040fe20007ffe0ff */
[----:B------:R-:W-:Y:S01]  /*01f0*/  ULEA UR5, UR6, UR5, 0x18 ;  /* 0x0000000506057291 */ /* 0x000fe2000f8ec0ff */
[C---:B------:R-:W-:Y:S01]  /*0200*/  IADD3 R27, PT, PT, R3.reuse, 0x10, RZ ;  /* 0x00000010031b7810 */ /* 0x040fe20007ffe0ff */
[-CC-:B------:R-:W-:Y:S01]  /*0210*/  IMAD R25, R3, R4.reuse, R21.reuse ;  /* 0x0000000403197224 */ /* 0x180fe200078e0215 */
[----:B------:R-:W-:Y:S01]  /*0220*/  LOP3.LUT R0, R28, 0x7fffffc, RZ, 0xc0, !PT ;  /* 0x07fffffc1c007812 */ /* 0x000fe200078ec0ff */
[-CC-:B------:R-:W-:Y:S01]  /*0230*/  IMAD R31, R31, R4.reuse, R21.reuse ;  /* 0x000000041f1f7224 */ /* 0x180fe200078e0215 */
[----:B------:R-:W-:Y:S01]  /*0240*/  MOV R26, R7 ;  /* 0x00000007001a7202 */ /* 0x000fe20000000f00 */
[-CC-:B------:R-:W-:Y:S01]  /*0250*/  IMAD R29, R29, R4.reuse, R21.reuse ;  /* 0x000000041d1d7224 */ /* 0x180fe200078e0215 */
[C---:B------:R-:W-:Y:S01]  /*0260*/  LEA R20, R2.reuse, UR5, 0x2 ;  /* 0x0000000502147c11 */ /* 0x040fe2000f8e10ff */
[----:B------:R-:W-:Y:S01]  /*0270*/  IMAD R27, R27, R4, R21 ;  /* 0x000000041b1b7224 */ /* 0x000fe200078e0215 */
[----:B------:R-:W-:-:S02]  /*0280*/  LEA R22, R2, R5, 0x2 ;  /* 0x0000000502167211 */ /* 0x000fc400078e10ff */
[----:B------:R-:W-:Y:S02]  /*0290*/  IADD3 R24, PT, PT, -R0, RZ, RZ ;  /* 0x000000ff00187210 */ /* 0x000fe40007ffe1ff */
[----:B------:R-:W-:-:S07]  /*02a0*/  LEA R6, R3, R20, 0x6 ;  /* 0x0000001403067211 */ /* 0x000fce00078e30ff */
.L_x_2:
[----:B------:R-:W0:Y:S08]  /*02b0*/  LDC.64 R16, c[0x0][0x380] ;  /* 0x0000e000ff107b82 */ /* 0x000e300000000a00 */
[----:B------:R-:W1:Y:S01]  /*02c0*/  LDC.64 R18, c[0x0][0x388] ;  /* 0x0000e200ff127b82 */ /* 0x000e620000000a00 */
[----:B0-----:R-:W-:-:S05]  /*02d0*/  IMAD.WIDE R16, R26, 0x4, R16 ;  /* 0x000000041a107825 */ /* 0x001fca00078e0210 */
[----:B------:R-:W2:Y:S01]  /*02e0*/  LDG.E R11, desc[UR8][R16.64] ;  /* 0x00000008100b7981 */ /* 0x000ea2000c1e1900 */
[----:B-1----:R-:W-:-:S05]  /*02f0*/  IMAD.WIDE R8, R25, 0x4, R18 ;  /* 0x0000000419087825 */ /* 0x002fca00078e0212 */
[----:B------:R-:W3:Y:S04]  /*0300*/  LDG.E R37, desc[UR8][R8.64] ;  /* 0x0000000808257981 */ /* 0x000ee8000c1e1900 */
[----:B--2---:R-:W-:Y:S04]  /*0310*/  STS [R22], R11 ;  /* 0x0000000b16007388 */ /* 0x004fe80000000800 */
[----:B---3--:R-:W-:Y:S01]  /*0320*/  STS [R6], R37 ;  /* 0x0000002506007388 */ /* 0x008fe20000000800 */
[----:B------:R-:W-:Y:S06]  /*0330*/  BAR.SYNC.DEFER_BLOCKING 0x0 ;  /* 0x0000000000007b1d */ /* 0x000fec0000010000 */
[----:B------:R-:W-:Y:S04]  /*0340*/  LDS R10, [R20] ;  /* 0x00000000140a7984 */ /* 0x000fe80000000800 */
[----:B------:R-:W0:Y:S04]  /*0350*/  LDS.128 R12, [R5] ;  /* 0x00000000050c7984 */ /* 0x000e280000000c00 */
[----:B------:R-:W1:Y:S04]  /*0360*/  LDS R30, [R20+0x40] ;  /* 0x00004000141e7984 */ /* 0x000e680000000800 */
[----:B------:R-:W2:Y:S01]  /*0370*/  LDS R35, [R20+0x80] ;  /* 0x0000800014237984 */ /* 0x000ea20000000800 */
[----:B0-----:R-:W-:-:S03]  /*0380*/  FFMA R10, R12, R10, R33 ;  /* 0x0000000a0c0a7223 */ /* 0x001fc60000000021 */
[----:B------:R-:W0:Y:S01]  /*0390*/  LDS R12, [R20+0xc0] ;  /* 0x0000c000140c7984 */ /* 0x000e220000000800 */
[----:B-1----:R-:W-:-:S03]  /*03a0*/  FFMA R32, R30, R13, R10 ;  /* 0x0000000d1e207223 */ /* 0x002fc6000000000a */
[----:B------:R-:W-:Y:S04]  /*03b0*/  LDS R13, [R20+0x100] ;  /* 0x00010000140d7984 */ /* 0x000fe80000000800 */
[----:B------:R-:W1:Y:S04]  /*03c0*/  LDS.128 R8, [R5+0x10] ;  /* 0x0000100005087984 */ /* 0x000e680000000c00 */
[----:B------:R-:W3:Y:S04]  /*03d0*/  LDS R30, [R20+0x140] ;  /* 0x00014000141e7984 */ /* 0x000ee80000000800 */
[----:B------:R-:W4:Y:S01]  /*03e0*/  LDS R33, [R20+0x180] ;  /* 0x0001800014217984 */ /* 0x000f220000000800 */
[----:B--2---:R-:W-:-:S04]  /*03f0*/  FFMA R35, R35, R14, R32 ;  /* 0x0000000e23237223 */ /* 0x004fc80000000020 */
[----:B0-----:R-:W-:Y:S02]  /*0400*/  FFMA R15, R12, R15, R35 ;  /* 0x0000000f0c0f7223 */ /* 0x001fe40000000023 */
[----:B------:R-:W-:Y:S02]  /*0410*/  LDS R35, [R20+0x240] ;  /* 0x0002400014237984 */ /* 0x000fe40000000800 */
[----:B-1----:R-:W-:Y:S02]  /*0420*/  FFMA R13, R8, R13, R15 ;  /* 0x0000000d080d7223 */ /* 0x002fe4000000000f */
[----:B------:R-:W0:Y:S02]  /*0430*/  LDS R8, [R20+0x1c0] ;  /* 0x0001c00014087984 */ /* 0x000e240000000800 */
[----:B---3--:R-:W-:Y:S02]  /*0440*/  FFMA R30, R30, R9, R13 ;  /* 0x000000091e1e7223 */ /* 0x008fe4000000000d */
[----:B------:R-:W-:Y:S04]  /*0450*/  LDS R9, [R20+0x200] ;  /* 0x0002000014097984 */ /* 0x000fe80000000800 */
[----:B------:R-:W1:Y:S01]  /*0460*/  LDS.128 R12, [R5+0x20] ;  /* 0x00002000050c7984 */ /* 0x000e620000000c00 */
[----:B----4-:R-:W-:-:S03]  /*0470*/  FFMA R33, R33, R10, R30 ;  /* 0x0000000a21217223 */ /* 0x010fc6000000001e */
[----:B------:R-:W2:Y:S04]  /*0480*/  LDS R30, [R20+0x280] ;  /* 0x00028000141e7984 */ /* 0x000ea80000000800 */
[----:B------:R-:W3:Y:S01]  /*0490*/  LDS R10, [R20+0x2c0] ;  /* 0x0002c000140a7984 */ /* 0x000ee20000000800 */
[----:B0-----:R-:W-:-:S03]  /*04a0*/  FFMA R11, R8, R11, R33 ;  /* 0x0000000b080b7223 */ /* 0x001fc60000000021 */
[----:B------:R-:W-:Y:S01]  /*04b0*/  LDS R8, [R20+0x340] ;  /* 0x0003400014087984 */ /* 0x000fe20000000800 */
[----:B-1----:R-:W-:-:S03]  /*04c0*/  FFMA R12, R12, R9, R11 ;  /* 0x000000090c0c7223 */ /* 0x002fc6000000000b */
[----:B------:R-:W-:Y:S01]  /*04d0*/  LDS R9, [R20+0x300] ;  /* 0x0003000014097984 */ /* 0x000fe20000000800 */
[----:B------:R-:W-:-:S03]  /*04e0*/  FFMA R13, R35, R13, R12 ;  /* 0x0000000d230d7223 */ /* 0x000fc6000000000c */
[----:B------:R-:W-:Y:S01]  /*04f0*/  LDS R35, [R20+0x380] ;  /* 0x0003800014237984 */ /* 0x000fe20000000800 */
[----:B--2---:R-:W-:-:S03]  /*0500*/  FFMA R13, R30, R14, R13 ;  /* 0x0000000e1e0d7223 */ /* 0x004fc6000000000d */
[----:B------:R-:W-:Y:S01]  /*0510*/  LDS R30, [R20+0x3c0] ;  /* 0x0003c000141e7984 */ /* 0x000fe20000000800 */
[----:B---3--:R-:W-:-:S03]  /*0520*/  FFMA R11, R10, R15, R13 ;  /* 0x0000000f0a0b7223 */ /* 0x008fc6000000000d */
[----:B------:R-:W0:Y:S01]  /*0530*/  LDS.128 R12, [R5+0x30] ;  /* 0x00003000050c7984 */ /* 0x000e220000000c00 */
[----:B------:R-:W-:Y:S01]  /*0540*/  BAR.SYNC.DEFER_BLOCKING 0x0 ;  /* 0x0000000000007b1d */ /* 0x000fe20000010000 */
[----:B------:R-:W-:-:S05]  /*0550*/  IMAD.WIDE R32, R27, 0x4, R18 ;  /* 0x000000041b207825 */ /* 0x000fca00078e0212 */
[----:B------:R-:W2:Y:S04]  /*0560*/  LDG.E R36, desc[UR8][R16.64+0x40] ;  /* 0x0000400810247981 */ /* 0x000ea8000c1e1900 */
[----:B------:R-:W3:Y:S01]  /*0570*/  LDG.E R32, desc[UR8][R32.64] ;  /* 0x0000000820207981 */ /* 0x000ee2000c1e1900 */
[----:B0-----:R-:W-:-:S04]  /*0580*/  FFMA R12, R12, R9, R11 ;  /* 0x000000090c0c7223 */ /* 0x001fc8000000000b */
[----:B------:R-:W-:-:S04]  /*0590*/  FFMA R34, R8, R13, R12 ;  /* 0x0000000d08227223 */ /* 0x000fc8000000000c */
[----:B------:R-:W-:-:S04]  /*05a0*/  FFMA R35, R35, R14, R34 ;  /* 0x0000000e23237223 */ /* 0x000fc80000000022 */
[----:B------:R-:W-:Y:S01]  /*05b0*/  FFMA R15, R30, R15, R35 ;  /* 0x0000000f1e0f7223 */ /* 0x000fe20000000023 */
[----:B--2---:R-:W-:Y:S04]  /*05c0*/  STS [R22], R36 ;  /* 0x0000002416007388 */ /* 0x004fe80000000800 */
[----:B---3--:R-:W-:Y:S01]  /*05d0*/  STS [R6], R32 ;  /* 0x0000002006007388 */ /* 0x008fe20000000800 */
[----:B------:R-:W-:Y:S06]  /*05e0*/  BAR.SYNC.DEFER_BLOCKING 0x0 ;  /* 0x0000000000007b1d */ /* 0x000fec0000010000 */
[----:B------:R-:W-:Y:S04]  /*05f0*/  LDS R37, [R20] ;  /* 0x0000000014257984 */ /* 0x000fe80000000800 */
[----:B------:R-:W0:Y:S04]  /*0600*/  LDS.128 R8, [R5] ;  /* 0x0000000005087984 */ /* 0x000e280000000c00 */
[----:B------:R-:W1:Y:S04]  /*0610*/  LDS R12, [R20+0x40] ;  /* 0x00004000140c7984 */ /* 0x000e680000000800 */
[----:B------:R-:W2:Y:S04]  /*0620*/  LDS R33, [R20+0x80] ;  /* 0x0000800014217984 */ /* 0x000ea80000000800 */
[----:B------:R-:W-:Y:S04]  /*0630*/  LDS R30, [R20+0x140] ;  /* 0x00014000141e7984 */ /* 0x000fe80000000800 */
[----:B------:R-:W-:Y:S01]  /*0640*/  LDS R35, [R20+0x180] ;  /* 0x0001800014237984 */ /* 0x000fe20000000800 */
[----:B0-----:R-:W-:-:S03]  /*0650*/  FFMA R15, R8, R37, R15 ;  /* 0x00000025080f7223 */ /* 0x001fc6000000000f */
[----:B------:R-:W0:Y:S01]  /*0660*/  LDS R8, [R20+0xc0] ;  /* 0x0000c00014087984 */ /* 0x000e220000000800 */
[----:B-1----:R-:W-:-:S03]  /*0670*/  FFMA R32, R12, R9, R15 ;  /* 0x000000090c207223 */ /* 0x002fc6000000000f */
[----:B------:R-:W-:Y:S04]  /*0680*/  LDS R9, [R20+0x100] ;  /* 0x0001000014097984 */ /* 0x000fe80000000800 */
[----:B------:R-:W1:Y:S01]  /*0690*/  LDS.128 R12, [R5+0x10] ;  /* 0x00001000050c7984 */ /* 0x000e620000000c00 */
[----:B--2---:R-:W-:-:S04]  /*06a0*/  FFMA R33, R33, R10, R32 ;  /* 0x0000000a21217223 */ /* 0x004fc80000000020 */
[----:B0-----:R-:W-:Y:S02]  /*06b0*/  FFMA R11, R8, R11, R33 ;  /* 0x0000000b080b7223 */ /* 0x001fe40000000021 */
[----:B------:R-:W-:Y:S02]  /*06c0*/  LDS R33, [R20+0x240] ;  /* 0x0002400014217984 */ /* 0x000fe40000000800 */
[----:B-1----:R-:W-:Y:S02]  /*06d0*/  FFMA R9, R12, R9, R11 ;  /* 0x000000090c097223 */ /* 0x002fe4000000000b */
[----:B------:R-:W0:Y:S02]  /*06e0*/  LDS R12, [R20+0x1c0] ;  /* 0x0001c000140c7984 */ /* 0x000e240000000800 */
[----:B------:R-:W-:Y:S02]  /*06f0*/  FFMA R30, R30, R13, R9 ;  /* 0x0000000d1e1e7223 */ /* 0x000fe40000000009 */
[----:B------:R-:W-:Y:S04]  /*0700*/  LDS R13, [R20+0x200] ;  /* 0x00020000140d7984 */ /* 0x000fe80000000800 */
[----:B------:R-:W1:Y:S01]  /*0710*/  LDS.128 R8, [R5+0x20] ;  /* 0x0000200005087984 */ /* 0x000e620000000c00 */
[----:B------:R-:W-:-:S03]  /*0720*/  FFMA R35, R35, R14, R30 ;  /* 0x0000000e23237223 */ /* 0x000fc6000000001e */
[----:B------:R-:W2:Y:S04]  /*0730*/  LDS R30, [R20+0x280] ;  /* 0x00028000141e7984 */ /* 0x000ea80000000800 */
[----:B------:R-:W3:Y:S01]  /*0740*/  LDS R14, [R20+0x2c0] ;  /* 0x0002c000140e7984 */ /* 0x000ee20000000800 */
[----:B0-----:R-:W-:-:S03]  /*0750*/  FFMA R15, R12, R15, R35 ;  /* 0x0000000f0c0f7223 */ /* 0x001fc60000000023 */
[----:B------:R-:W-:Y:S01]  /*0760*/  LDS R35, [R20+0x380] ;  /* 0x0003800014237984 */ /* 0x000fe20000000800 */
[----:B-1----:R-:W-:-:S04]  /*0770*/  FFMA R8, R8, R13, R15 ;  /* 0x0000000d08087223 */ /* 0x002fc8000000000f */
[----:B------:R-:W-:Y:S02]  /*0780*/  FFMA R9, R33, R9, R8 ;  /* 0x0000000921097223 */ /* 0x000fe40000000008 */
[----:B------:R-:W-:Y:S02]  /*0790*/  LDS R8, [R20+0x340] ;  /* 0x0003400014087984 */ /* 0x000fe40000000800 */
[----:B--2---:R-:W-:Y:S02]  /*07a0*/  FFMA R13, R30, R10, R9 ;  /* 0x0000000a1e0d7223 */ /* 0x004fe40000000009 */
[----:B------:R-:W-:Y:S02]  /*07b0*/  LDS R9, [R20+0x300] ;  /* 0x0003000014097984 */ /* 0x000fe40000000800 */
[----:B---3--:R-:W-:Y:S02]  /*07c0*/  FFMA R11, R14, R11, R13 ;  /* 0x0000000b0e0b7223 */ /* 0x008fe4000000000d */
[----:B------:R-:W-:Y:S04]  /*07d0*/  LDS R30, [R20+0x3c0] ;  /* 0x0003c000141e7984 */ /* 0x000fe80000000800 */
        /* <DEDUP_REMOVED lines=9> */
[----:B------:R-:W-:Y:S01]  /*0870*/  IMAD.WIDE R18, R31, 0x4, R18 ;  /* 0x000000041f127825 */ /* 0x000fe200078e0212 */
[----:B--2---:R-:W-:Y:S04]  /*0880*/  STS [R22], R36 ;  /* 0x0000002416007388 */ /* 0x004fe80000000800 */
[----:B---3--:R-:W-:Y:S01]  /*0890*/  STS [R6], R32 ;  /* 0x0000002006007388 */ /* 0x008fe20000000800 */
[----:B------:R-:W-:Y:S06]  /*08a0*/  BAR.SYNC.DEFER_BLOCKING 0x0 ;  /* 0x0000000000007b1d */ /* 0x000fec0000010000 */
[----:B------:R-:W-:Y:S04]  /*08b0*/  LDS R37, [R20] ;  /* 0x0000000014257984 */ /* 0x000fe80000000800 */
[----:B------:R-:W0:Y:S04]  /*08c0*/  LDS.128 R8, [R5] ;  /* 0x0000000005087984 */ /* 0x000e280000000c00 */
[----:B------:R-:W1:Y:S04]  /*08d0*/  LDS R12, [R20+0x40] ;  /* 0x00004000140c7984 */ /* 0x000e680000000800 */
[----:B------:R-:W2:Y:S04]  /*08e0*/  LDS R33, [R20+0x80] ;  /* 0x0000800014217984 */ /* 0x000ea80000000800 */
[----:B------:R-:W3:Y:S04]  /*08f0*/  LDS R35, [R20+0xc0] ;  /* 0x0000c00014237984 */ /* 0x000ee80000000800 */
[----:B------:R-:W-:Y:S01]  /*0900*/  LDS R32, [R20+0x200] ;  /* 0x0002000014207984 */ /* 0x000fe20000000800 */
[----:B0-----:R-:W-:-:S03]  /*0910*/  FFMA R15, R8, R37, R15 ;  /* 0x00000025080f7223 */ /* 0x001fc6000000000f */
[----:B------:R-:W-:Y:S01]  /*0920*/  LDS R8, [R20+0x140] ;  /* 0x0001400014087984 */ /* 0x000fe20000000800 */
[----:B-1----:R-:W-:-:S03]  /*0930*/  FFMA R30, R12, R9, R15 ;  /* 0x000000090c1e7223 */ /* 0x002fc6000000000f */
[----:B------:R-:W-:Y:S04]  /*0940*/  LDS R9, [R20+0x100] ;  /* 0x0001000014097984 */ /* 0x000fe80000000800 */
[----:B------:R-:W0:Y:S01]  /*0950*/  LDS.128 R12, [R5+0x10] ;  /* 0x00001000050c7984 */ /* 0x000e220000000c00 */
[----:B--2---:R-:W-:-:S03]  /*0960*/  FFMA R10, R33, R10, R30 ;  /* 0x0000000a210a7223 */ /* 0x004fc6000000001e */
[----:B------:R-:W1:Y:S01]  /*0970*/  LDS R33, [R20+0x180] ;  /* 0x0001800014217984 */ /* 0x000e620000000800 */
[----:B---3--:R-:W-:-:S03]  /*0980*/  FFMA R11, R35, R11, R10 ;  /* 0x0000000b230b7223 */ /* 0x008fc6000000000a */
[----:B------:R-:W-:Y:S04]  /*0990*/  LDS R35, [R20+0x240] ;  /* 0x0002400014237984 */ /* 0x000fe80000000800 */
[----:B------:R-:W-:Y:S01]  /*09a0*/  LDS R37, [R20+0x300] ;  /* 0x0003000014257984 */ /* 0x000fe20000000800 */
[----:B0-----:R-:W-:-:S03]  /*09b0*/  FFMA R9, R12, R9, R11 ;  /* 0x000000090c097223 */ /* 0x001fc6000000000b */
[----:B------:R-:W0:Y:S01]  /*09c0*/  LDS R12, [R20+0x1c0] ;  /* 0x0001c000140c7984 */ /* 0x000e220000000800 */
[----:B------:R-:W-:-:S03]  /*09d0*/  FFMA R30, R8, R13, R9 ;  /* 0x0000000d081e7223 */ /* 0x000fc60000000009 */
[----:B------:R-:W2:Y:S04]  /*09e0*/  LDS.128 R8, [R5+0x20] ;  /* 0x0000200005087984 */ /* 0x000ea80000000c00 */
[----:B------:R-:W3:Y:S01]  /*09f0*/  LDS R13, [R20+0x280] ;  /* 0x00028000140d7984 */ /* 0x000ee20000000800 */
[----:B-1----:R-:W-:-:S03]  /*0a00*/  FFMA R33, R33, R14, R30 ;  /* 0x0000000e21217223 */ /* 0x002fc6000000001e */
[----:B------:R-:W-:Y:S01]  /*0a10*/  LDS R30, [R20+0x3c0] ;  /* 0x0003c000141e7984 */ /* 0x000fe20000000800 */
[----:B0-----:R-:W-:-:S04]  /*0a20*/  FFMA R15, R12, R15, R33 ;  /* 0x0000000f0c0f7223 */ /* 0x001fc80000000021 */
[----:B--2---:R-:W-:Y:S02]  /*0a30*/  FFMA R8, R8, R32, R15 ;  /* 0x0000002008087223 */ /* 0x004fe4000000000f */
[----:B------:R-:W-:Y:S02]  /*0a40*/  LDS R32, [R20+0x340] ;  /* 0x0003400014207984 */ /* 0x000fe40000000800 */
[----:B------:R-:W-:Y:S02]  /*0a50*/  FFMA R12, R35, R9, R8 ;  /* 0x00000009230c7223 */ /* 0x000fe40000000008 */
[----:B------:R-:W0:Y:S02]  /*0a60*/  LDS R8, [R20+0x2c0] ;  /* 0x0002c00014087984 */ /* 0x000e240000000800 */
[----:B---3--:R-:W-:Y:S02]  /*0a70*/  FFMA R9, R13, R10, R12 ;  /* 0x0000000a0d097223 */ /* 0x008fe4000000000c */
[----:B------:R-:W-:Y:S04]  /*0a80*/  LDS R35, [R20+0x380] ;  /* 0x0003800014237984 */ /* 0x000fe80000000800 */
[----:B------:R-:W1:Y:S01]  /*0a90*/  LDS.128 R12, [R5+0x30] ;  /* 0x00003000050c7984 */ /* 0x000e620000000c00 */
[----:B------:R-:W-:Y:S06]  /*0aa0*/  BAR.SYNC.DEFER_BLOCKING 0x0 ;  /* 0x0000000000007b1d */ /* 0x000fec0000010000 */
[----:B------:R0:W2:Y:S04]  /*0ab0*/  LDG.E R16, desc[UR8][R16.64+0xc0] ;  /* 0x0000c00810107981 */ /* 0x0000a8000c1e1900 */
[----:B------:R-:W3:Y:S01]  /*0ac0*/  LDG.E R19, desc[UR8][R18.64] ;  /* 0x0000000812137981 */ /* 0x000ee2000c1e1900 */
[----:B0-----:R-:W-:-:S04]  /*0ad0*/  FFMA R17, R8, R11, R9 ;  /* 0x0000000b08117223 */ /* 0x001fc80000000009 */
[----:B-1----:R-:W-:-:S04]  /*0ae0*/  FFMA R37, R12, R37, R17 ;  /* 0x000000250c257223 */ /* 0x002fc80000000011 */
[----:B------:R-:W-:-:S04]  /*0af0*/  FFMA R32, R32, R13, R37 ;  /* 0x0000000d20207223 */ /* 0x000fc80000000025 */
[----:B------:R-:W-:-:S04]  /*0b00*/  FFMA R35, R35, R14, R32 ;  /* 0x0000000e23237223 */ /* 0x000fc80000000020 */
[----:B------:R-:W-:Y:S01]  /*0b10*/  FFMA R17, R30, R15, R35 ;  /* 0x0000000f1e117223 */ /* 0x000fe20000000023 */
[----:B------:R-:W-:-:S04]  /*0b20*/  IADD3 R24, PT, PT, R24, 0x4, RZ ;  /* 0x0000000418187810 */ /* 0x000fc80007ffe0ff */
[----:B------:R-:W-:Y:S02]  /*0b30*/  ISETP.NE.AND P0, PT, R24, RZ, PT ;  /* 0x000000ff1800720c */ /* 0x000fe40003f05270 */
[----:B------:R-:W-:Y:S02]  /*0b40*/  IADD3 R26, PT, PT, R26, 0x40, RZ ;  /* 0x000000401a1a7810 */ /* 0x000fe40007ffe0ff */
[C---:B------:R-:W-:Y:S02]  /*0b50*/  LEA R31, R4.reuse, R31, 0x6 ;  /* 0x0000001f041f7211 */ /* 0x040fe400078e30ff */
[C---:B------:R-:W-:Y:S02]  /*0b60*/  LEA R29, R4.reuse, R29, 0x6 ;  /* 0x0000001d041d7211 */ /* 0x040fe400078e30ff */
[C---:B------:R-:W-:Y:S02]  /*0b70*/  LEA R27, R4.reuse, R27, 0x6 ;  /* 0x0000001b041b7211 */ /* 0x040fe400078e30ff */
[----:B------:R-:W-:Y:S01]  /*0b80*/  LEA R25, R4, R25, 0x6 ;  /* 0x0000001904197211 */ /* 0x000fe200078e30ff */
        /* <DEDUP_REMOVED lines=8> */
[----:B------:R-:W-:Y:S04]  /*0c10*/  LDS R35, [R20+0x100] ;  /* 0x0001000014237984 */ /* 0x000fe80000000800 */
[----:B------:R-:W4:Y:S04]  /*0c20*/  LDS.128 R12, [R5+0x10] ;  /* 0x00001000050c7984 */ /* 0x000f280000000c00 */
[----:B------:R-:W5:Y:S04]  /*0c30*/  LDS R30, [R20+0x140] ;  /* 0x00014000141e7984 */ /* 0x000f680000000800 */
[----:B------:R-:W5:Y:S01]  /*0c40*/  LDS R37, [R20+0x180] ;  /* 0x0001800014257984 */ /* 0x000f620000000800 */
[----:B0-----:R-:W-:-:S03]  /*0c50*/  FFMA R17, R8, R33, R17 ;  /* 0x0000002108117223 */ /* 0x001fc60000000011 */
[----:B------:R-:W0:Y:S01]  /*0c60*/  LDS R8, [R20+0x1c0] ;  /* 0x0001c00014087984 */ /* 0x000e220000000800 */
[----:B-1----:R-:W-:-:S03]  /*0c70*/  FFMA R9, R34, R9, R17 ;  /* 0x0000000922097223 */ /* 0x002fc60000000011 */
[----:B------:R-:W-:Y:S04]  /*0c80*/  LDS R33, [R20+0x200] ;  /* 0x0002000014217984 */ /* 0x000fe80000000800 */
[----:B------:R-:W1:Y:S01]  /*0c90*/  LDS.128 R16, [R5+0x20] ;  /* 0x0000200005107984 */ /* 0x000e620000000c00 */
[----:B--2---:R-:W-:-:S04]  /*0ca0*/  FFMA R9, R36, R10, R9 ;  /* 0x0000000a24097223 */ /* 0x004fc80000000009 */
[----:B---3--:R-:W-:-:S04]  /*0cb0*/  FFMA R9, R32, R11, R9 ;  /* 0x0000000b20097223 */ /* 0x008fc80000000009 */
[----:B----4-:R-:W-:Y:S02]  /*0cc0*/  FFMA R9, R12, R35, R9 ;  /* 0x000000230c097223 */ /* 0x010fe40000000009 */
[----:B------:R-:W2:Y:S02]  /*0cd0*/  LDS R12, [R20+0x240] ;  /* 0x00024000140c7984 */ /* 0x000ea40000000800 */
[----:B-----5:R-:W-:Y:S02]  /*0ce0*/  FFMA R30, R30, R13, R9 ;  /* 0x0000000d1e1e7223 */ /* 0x020fe40000000009 */
[----:B------:R-:W3:Y:S02]  /*0cf0*/  LDS R13, [R20+0x280] ;  /* 0x00028000140d7984 */ /* 0x000ee40000000800 */
[----:B------:R-:W-:Y:S02]  /*0d00*/  FFMA R37, R37, R14, R30 ;  /* 0x0000000e25257223 */ /* 0x000fe4000000001e */
[----:B------:R-:W4:Y:S04]  /*0d10*/  LDS R14, [R20+0x2c0] ;  /* 0x0002c000140e7984 */ /* 0x000f280000000800 */
[----:B------:R-:W-:Y:S01]  /*0d20*/  LDS R30, [R20+0x340] ;  /* 0x00034000141e7984 */ /* 0x000fe20000000800 */
[----:B0-----:R-:W-:-:S03]  /*0d30*/  FFMA R37, R8, R15, R37 ;  /* 0x0000000f08257223 */ /* 0x001fc60000000025 */
[----:B------:R-:W-:Y:S04]  /*0d40*/  LDS R15, [R20+0x300] ;  /* 0x00030000140f7984 */ /* 0x000fe80000000800 */
[----:B------:R-:W0:Y:S01]  /*0d50*/  LDS.128 R8, [R5+0x30] ;  /* 0x0000300005087984 */ /* 0x000e220000000c00 */
[----:B-1----:R-:W-:-:S03]  /*0d60*/  FFMA R37, R16, R33, R37 ;  /* 0x0000002110257223 */ /* 0x002fc60000000025 */
[----:B------:R-:W1:Y:S04]  /*0d70*/  LDS R33, [R20+0x380] ;  /* 0x0003800014217984 */ /* 0x000e680000000800 */
[----:B------:R-:W5:Y:S01]  /*0d80*/  LDS R16, [R20+0x3c0] ;  /* 0x0003c00014107984 */ /* 0x000f620000000800 */
[----:B--2---:R-:W-:-:S04]  /*0d90*/  FFMA R12, R12, R17, R37 ;  /* 0x000000110c0c7223 */ /* 0x004fc80000000025 */
[----:B---3--:R-:W-:-:S04]  /*0da0*/  FFMA R13, R13, R18, R12 ;  /* 0x000000120d0d7223 */ /* 0x008fc8000000000c */
[----:B----4-:R-:W-:-:S04]  /*0db0*/  FFMA R13, R14, R19, R13 ;  /* 0x000000130e0d7223 */ /* 0x010fc8000000000d */
[----:B0-----:R-:W-:-:S04]  /*0dc0*/  FFMA R13, R8, R15, R13 ;  /* 0x0000000f080d7223 */ /* 0x001fc8000000000d */
[----:B------:R-:W-:-:S04]  /*0dd0*/  FFMA R30, R30, R9, R13 ;  /* 0x000000091e1e7223 */ /* 0x000fc8000000000d */
[----:B-1----:R-:W-:-:S04]  /*0de0*/  FFMA R33, R33, R10, R30 ;  /* 0x0000000a21217223 */ /* 0x002fc8000000001e */
[----:B-----5:R-:W-:Y:S01]  /*0df0*/  FFMA R33, R16, R11, R33 ;  /* 0x0000000b10217223 */ /* 0x020fe20000000021 */
[----:B------:R-:W-:Y:S06]  /*0e00*/  BAR.SYNC.DEFER_BLOCKING 0x0 ;  /* 0x0000000000007b1d */ /* 0x000fec0000010000 */
[----:B------:R-:W-:Y:S05]  /*0e10*/  @P0 BRA `(.L_x_2) ;  /* 0xfffffff400240947 */ /* 0x000fea000383ffff */
.L_x_1:
[----:B------:R-:W-:-:S13]  /*0e20*/  LOP3.LUT P0, R6, R28, 0x3, RZ, 0xc0, !PT ;  /* 0x000000031c067812 */ /* 0x000fda000780c0ff */
[----:B------:R-:W-:Y:S05]  /*0e30*/  @!P0 BRA `(.L_x_0) ;  /* 0x00000008007c8947 */ /* 0x000fea0003800000 */
[----:B------:R-:W-:Y:S02]  /*0e40*/  ISETP.NE.AND P0, PT, R6, 0x1, PT ;  /* 0x000000010600780c */ /* 0x000fe40003f05270 */
[----:B------:R-:W-:-:S04]  /*0e50*/  LOP3.LUT R28, R28, 0x1, RZ, 0xc0, !PT ;  /* 0x000000011c1c7812 */ /* 0x000fc800078ec0ff */
[----:B------:R-:W-:-:S07]  /*0e60*/  ISETP.NE.U32.AND P1, PT, R28, 0x1, PT ;  /* 0x000000011c00780c */ /* 0x000fce0003f25070 */
[----:B------:R-:W-:Y:S06]  /*0e70*/  @!P0 BRA `(.L_x_3) ;  /* 0x0000000400908947 */ /* 0x000fec0003800000 */
[----:B------:R-:W0:Y:S01]  /*0e80*/  LDC.64 R24, c[0x0][0x380] ;  /* 0x0000e000ff187b82 */ /* 0x000e220000000a00 */
[C---:B------:R-:W-:Y:S02]  /*0e90*/  LEA R18, R0.reuse, R3, 0x4 ;  /* 0x0000000300127211 */ /* 0x040fe400078e20ff */
[----:B------:R-:W-:-:S03]  /*0ea0*/  LEA R9, R0, R7, 0x4 ;  /* 0x0000000700097211 */ /* 0x000fc600078e20ff */
[----:B------:R-:W-:Y:S02]  /*0eb0*/  IMAD R13, R18, R4, R21 ;  /* 0x00000004120d7224 */ /* 0x000fe400078e0215 */
[----:B------:R-:W1:Y:S01]  /*0ec0*/  LDC.64 R16, c[0x0][0x388] ;  /* 0x0000e200ff107b82 */ /* 0x000e620000000a00 */
[----:B0-----:R-:W-:-:S05]  /*0ed0*/  IMAD.WIDE R24, R9, 0x4, R24 ;  /* 0x0000000409187825 */ /* 0x001fca00078e0218 */
[----:B------:R-:W2:Y:S01]  /*0ee0*/  LDG.E R19, desc[UR8][R24.64] ;  /* 0x0000000818137981 */ /* 0x000ea2000c1e1900 */
[----:B-1----:R-:W-:-:S05]  /*0ef0*/  IMAD.WIDE R12, R13, 0x4, R16 ;  /* 0x000000040d0c7825 */ /* 0x002fca00078e0210 */
[----:B------:R-:W3:Y:S01]  /*0f00*/  LDG.E R27, desc[UR8][R12.64] ;  /* 0x000000080c1b7981 */ /* 0x000ee2000c1e1900 */
[----:B------:R-:W-:-:S04]  /*0f10*/  UIADD3 UR5, UPT, UPT, UR4, 0x400, URZ ;  /* 0x0000040004057890 */ /* 0x000fc8000fffe0ff */
[----:B------:R-:W-:Y:S01]  /*0f20*/  ULEA UR5, UR6, UR5, 0x18 ;  /* 0x0000000506057291 */ /* 0x000fe2000f8ec0ff */
[----:B------:R-:W-:-:S05]  /*0f30*/  LEA R28, R2, R5, 0x2 ;  /* 0x00000005021c7211 */ /* 0x000fca00078e10ff */
[----:B------:R-:W-:-:S04]  /*0f40*/  LEA R6, R2, UR5, 0x2 ;  /* 0x0000000502067c11 */ /* 0x000fc8000f8e10ff */
[----:B------:R-:W-:Y:S02]  /*0f50*/  LEA R30, R3, R6, 0x6 ;  /* 0x00000006031e7211 */ /* 0x000fe400078e30ff */
[----:B------:R-:W-:Y:S01]  /*0f60*/  IADD3 R18, PT, PT, R18, 0x10, RZ ;  /* 0x0000001012127810 */ /* 0x000fe20007ffe0ff */
        /* <DEDUP_REMOVED lines=11> */
[----:B------:R-:W5:Y:S04]  /*1020*/  LDS R19, [R6+0x180] ;  /* 0x0001800006137984 */ /* 0x000f680000000800 */
[----:B------:R-:W5:Y:S04]  /*1030*/  LDS R20, [R6+0x1c0] ;  /* 0x0001c00006147984 */ /* 0x000f680000000800 */
[----:B------:R-:W-:Y:S01]  /*1040*/  LDS R35, [R6+0x280] ;  /* 0x0002800006237984 */ /* 0x000fe20000000800 */
[----:B0-----:R-:W-:-:S03]  /*1050*/  FFMA R8, R8, R26, R33 ;  /* 0x0000001a08087223 */ /* 0x001fc60000000021 */
[----:B------:R-:W-:Y:S01]  /*1060*/  LDS R33, [R6+0x380] ;  /* 0x0003800006217984 */ /* 0x000fe20000000800 */
[----:B-1----:R-:W-:-:S03]  /*1070*/  FFMA R9, R29, R9, R8 ;  /* 0x000000091d097223 */ /* 0x002fc60000000008 */
[----:B------:R-:W-:Y:S01]  /*1080*/  LDS R29, [R6+0x200] ;  /* 0x00020000061d7984 */ /* 0x000fe20000000800 */
[----:B--2---:R-:W-:-:S03]  /*1090*/  FFMA R10, R32, R10, R9 ;  /* 0x0000000a200a7223 */ /* 0x004fc60000000009 */
[----:B------:R-:W-:Y:S01]  /*10a0*/  LDS R32, [R6+0x2c0] ;  /* 0x0002c00006207984 */ /* 0x000fe20000000800 */
[----:B---3--:R-:W-:-:S03]  /*10b0*/  FFMA R11, R31, R11, R10 ;  /* 0x0000000b1f0b7223 */ /* 0x008fc6000000000a */
[----:B------:R-:W-:Y:S04]  /*10c0*/  LDS R31, [R6+0x300] ;  /* 0x00030000061f7984 */ /* 0x000fe80000000800 */
[----:B------:R-:W-:Y:S01]  /*10d0*/  LDS R26, [R6+0x3c0] ;  /* 0x0003c000061a7984 */ /* 0x000fe20000000800 */
[----:B----4-:R-:W-:-:S03]  /*10e0*/  FFMA R11, R12, R34, R11 ;  /* 0x000000220c0b7223 */ /* 0x010fc6000000000b */
[----:B------:R-:W-:Y:S01]  /*10f0*/  LDS R34, [R6+0x240] ;  /* 0x0002400006227984 */ /* 0x000fe20000000800 */
[----:B-----5:R-:W-:Y:S01]  /*1100*/  FFMA R22, R22, R13, R11 ;  /* 0x0000000d16167223 */ /* 0x020fe2000000000b */
[----:B------:R-:W-:Y:S02]  /*1110*/  IMAD R13, R18, R4, R21 ;  /* 0x00000004120d7224 */ /* 0x000fe400078e0215 */
[----:B------:R-:W0:Y:S01]  /*1120*/  LDS.128 R8, [R5+0x20] ;  /* 0x0000200005087984 */ /* 0x000e220000000c00 */
[----:B------:R-:W-:Y:S01]  /*1130*/  FFMA R19, R19, R14, R22 ;  /* 0x0000000e13137223 */ /* 0x000fe20000000016 */
[----:B------:R-:W-:Y:S02]  /*1140*/  IMAD.WIDE R12, R13, 0x4, R16 ;  /* 0x000000040d0c7825 */ /* 0x000fe400078e0210 */
[----:B------:R-:W-:Y:S02]  /*1150*/  LDS R22, [R6+0x340] ;  /* 0x0003400006167984 */ /* 0x000fe40000000800 */
[----:B------:R-:W-:-:S02]  /*1160*/  FFMA R37, R20, R15, R19 ;  /* 0x0000000f14257223 */ /* 0x000fc40000000013 */
[----:B------:R-:W1:Y:S01]  /*1170*/  LDS.128 R16, [R5+0x30] ;  /* 0x0000300005107984 */ /* 0x000e620000000c00 */
[----:B------:R-:W-:Y:S06]  /*1180*/  BAR.SYNC.DEFER_BLOCKING 0x0 ;  /* 0x0000000000007b1d */ /* 0x000fec0000010000 */
[----:B------:R-:W2:Y:S04]  /*1190*/  LDG.E R25, desc[UR8][R24.64+0x40] ;  /* 0x0000400818197981 */ /* 0x000ea8000c1e1900 */
[----:B------:R-:W3:Y:S01]  /*11a0*/  LDG.E R36, desc[UR8][R12.64] ;  /* 0x000000080c247981 */ /* 0x000ee2000c1e1900 */
[----:B0-----:R-:W-:-:S04]  /*11b0*/  FFMA R37, R8, R29, R37 ;  /* 0x0000001d08257223 */ /* 0x001fc80000000025 */
[----:B------:R-:W-:-:S04]  /*11c0*/  FFMA R34, R34, R9, R37 ;  /* 0x0000000922227223 */ /* 0x000fc80000000025 */
[----:B------:R-:W-:-:S04]  /*11d0*/  FFMA R35, R35, R10, R34 ;  /* 0x0000000a23237223 */ /* 0x000fc80000000022 */
[----:B------:R-:W-:-:S04]  /*11e0*/  FFMA R35, R32, R11, R35 ;  /* 0x0000000b20237223 */ /* 0x000fc80000000023 */
[----:B-1----:R-:W-:-:S04]  /*11f0*/  FFMA R31, R16, R31, R35 ;  /* 0x0000001f101f7223 */ /* 0x002fc80000000023 */
[----:B------:R-:W-:-:S04]  /*1200*/  FFMA R22, R22, R17, R31 ;  /* 0x0000001116167223 */ /* 0x000fc8000000001f */
[----:B------:R-:W-:-:S04]  /*1210*/  FFMA R33, R33, R18, R22 ;  /* 0x0000001221217223 */ /* 0x000fc80000000016 */
[----:B------:R-:W-:Y:S01]  /*1220*/  FFMA R35, R26, R19, R33 ;  /* 0x000000131a237223 */ /* 0x000fe20000000021 */
        /* <DEDUP_REMOVED lines=14> */
[----:B------:R-:W-:Y:S04]  /*1310*/  LDS R33, [R6+0x200] ;  /* 0x0002000006217984 */ /* 0x000fe80000000800 */
[----:B------:R-:W5:Y:S01]  /*1320*/  LDS.128 R16, [R5+0x20] ;  /* 0x0000200005107984 */ /* 0x000f620000000c00 */
[----:B0-----:R-:W-:-:S03]  /*1330*/  FFMA R27, R12, R27, R35 ;  /* 0x0000001b0c1b7223 */ /* 0x001fc60000000023 */
[----:B------:R-:W0:Y:S01]  /*1340*/  LDS R26, [R6+0x240] ;  /* 0x00024000061a7984 */ /* 0x000e220000000800 */
[----:B-1----:R-:W-:-:S03]  /*1350*/  FFMA R20, R20, R13, R27 ;  /* 0x0000000d14147223 */ /* 0x002fc6000000001b */
[----:B------:R-:W1:Y:S01]  /*1360*/  LDS R27, [R6+0x280] ;  /* 0x00028000061b7984 */ /* 0x000e620000000800 */
[----:B--2---:R-:W-:-:S03]  /*1370*/  FFMA R29, R29, R14, R20 ;  /* 0x0000000e1d1d7223 */ /* 0x004fc60000000014 */
[----:B------:R-:W2:Y:S01]  /*1380*/  LDS R20, [R6+0x2c0] ;  /* 0x0002c00006147984 */ /* 0x000ea20000000800 */
[----:B---3--:R-:W-:-:S03]  /*1390*/  FFMA R35, R24, R15, R29 ;  /* 0x0000000f18237223 */ /* 0x008fc6000000001d */
[----:B------:R-:W-:Y:S04]  /*13a0*/  LDS R29, [R6+0x300] ;  /* 0x00030000061d7984 */ /* 0x000fe80000000800 */
[----:B------:R-:W3:Y:S01]  /*13b0*/  LDS.128 R12, [R5+0x30] ;  /* 0x00003000050c7984 */ /* 0x000ee20000000c00 */
[----:B----4-:R-:W-:-:S03]  /*13c0*/  FFMA R35, R8, R25, R35 ;  /* 0x0000001908237223 */ /* 0x010fc60000000023 */
[----:B------:R-:W4:Y:S04]  /*13d0*/  LDS R24, [R6+0x340] ;  /* 0x0003400006187984 */ /* 0x000f280000000800 */
[----:B------:R-:W4:Y:S01]  /*13e0*/  LDS R25, [R6+0x380] ;  /* 0x0003800006197984 */ /* 0x000f220000000800 */
[----:B-----5:R-:W-:-:S03]  /*13f0*/  FFMA R28, R28, R9, R35 ;  /* 0x000000091c1c7223 */ /* 0x020fc60000000023 */
[----:B------:R-:W5:Y:S01]  /*1400*/  LDS R8, [R6+0x3c0] ;  /* 0x0003c00006087984 */ /* 0x000f620000000800 */
[----:B------:R-:W-:-:S04]  /*1410*/  FFMA R31, R31, R10, R28 ;  /* 0x0000000a1f1f7223 */ /* 0x000fc8000000001c */
[----:B------:R-:W-:-:S04]  /*1420*/  FFMA R11, R22, R11, R31 ;  /* 0x0000000b160b7223 */ /* 0x000fc8000000001f */
[----:B------:R-:W-:-:S04]  /*1430*/  FFMA R11, R16, R33, R11 ;  /* 0x00000021100b7223 */ /* 0x000fc8000000000b */
[----:B0-----:R-:W-:-:S04]  /*1440*/  FFMA R26, R26, R17, R11 ;  /* 0x000000111a1a7223 */ /* 0x001fc8000000000b */
[----:B-1----:R-:W-:-:S04]  /*1450*/  FFMA R27, R27, R18, R26 ;  /* 0x000000121b1b7223 */ /* 0x002fc8000000001a */
[----:B--2---:R-:W-:-:S04]  /*1460*/  FFMA R19, R20, R19, R27 ;  /* 0x0000001314137223 */ /* 0x004fc8000000001b */
[----:B---3--:R-:W-:-:S04]  /*1470*/  FFMA R19, R12, R29, R19 ;  /* 0x0000001d0c137223 */ /* 0x008fc80000000013 */
[----:B----4-:R-:W-:-:S04]  /*1480*/  FFMA R24, R24, R13, R19 ;  /* 0x0000000d18187223 */ /* 0x010fc80000000013 */
[----:B------:R-:W-:-:S04]  /*1490*/  FFMA R25, R25, R14, R24 ;  /* 0x0000000e19197223 */ /* 0x000fc80000000018 */
[----:B-----5:R-:W-:Y:S01]  /*14a0*/  FFMA R33, R8, R15, R25 ;  /* 0x0000000f08217223 */ /* 0x020fe20000000019 */
[----:B------:R-:W-:Y:S06]  /*14b0*/  BAR.SYNC.DEFER_BLOCKING 0x0 ;  /* 0x0000000000007b1d */ /* 0x000fec0000010000 */
.L_x_3:
[----:B------:R-:W-:Y:S05]  /*14c0*/  @P1 BRA `(.L_x_0) ;  /* 0x0000000000d81947 */ /* 0x000fea0003800000 */
[----:B------:R-:W0:Y:S01]  /*14d0*/  LDC.64 R8, c[0x0][0x380] ;  /* 0x0000e000ff087b82 */ /* 0x000e220000000a00 */
[C---:B------:R-:W-:Y:S02]  /*14e0*/  LEA R6, R0.reuse, R3, 0x4 ;  /* 0x0000000300067211 */ /* 0x040fe400078e20ff */
[----:B------:R-:W-:-:S03]  /*14f0*/  LEA R7, R0, R7, 0x4 ;  /* 0x0000000700077211 */ /* 0x000fc600078e20ff */
[----:B------:R-:W-:Y:S02]  /*1500*/  IMAD R11, R6, R4, R21 ;  /* 0x00000004060b7224 */ /* 0x000fe400078e0215 */
[----:B------:R-:W1:Y:S01]  /*1510*/  LDC.64 R12, c[0x0][0x388] ;  /* 0x0000e200ff0c7b82 */ /* 0x000e620000000a00 */
[----:B0-----:R-:W-:-:S06]  /*1520*/  IMAD.WIDE R6, R7, 0x4, R8 ;  /* 0x0000000407067825 */ /* 0x001fcc00078e0208 */
[----:B------:R-:W2:Y:S01]  /*1530*/  LDG.E R6, desc[UR8][R6.64] ;  /* 0x0000000806067981 */ /* 0x000ea2000c1e1900 */
[----:B-1----:R-:W-:-:S06]  /*1540*/  IMAD.WIDE R12, R11, 0x4, R12 ;  /* 0x000000040b0c7825 */ /* 0x002fcc00078e020c */
[----:B------:R-:W3:Y:S01]  /*1550*/  LDG.E R12, desc[UR8][R12.64] ;  /* 0x000000080c0c7981 */ /* 0x000ee2000c1e1900 */
[----:B------:R-:W-:-:S04]  /*1560*/  UIADD3 UR4, UPT, UPT, UR4, 0x400, URZ ;  /* 0x0000040004047890 */ /* 0x000fc8000fffe0ff */
[----:B------:R-:W-:Y:S01]  /*1570*/  ULEA UR4, UR6, UR4, 0x18 ;  /* 0x0000000406047291 */ /* 0x000fe2000f8ec0ff */
[----:B------:R-:W-:-:S05]  /*1580*/  LEA R15, R2, R5, 0x2 ;  /* 0x00000005020f7211 */ /* 0x000fca00078e10ff */
[----:B------:R-:W-:-:S04]  /*1590*/  LEA R0, R2, UR4, 0x2 ;  /* 0x0000000402007c11 */ /* 0x000fc8000f8e10ff */
        /* <DEDUP_REMOVED lines=41> */
.L_x_0:
[----:B------:R-:W0:Y:S01]  /*1830*/  LDC.64 R2, c[0x0][0x390] ;  /* 0x0000e400ff027b82 */ /* 0x000e220000000a00 */
[----:B------:R-:W-:-:S04]  /*1840*/  IMAD R21, R23, R4, R21 ;  /* 0x0000000417157224 */ /* 0x000fc800078e0215 */
[----:B0-----:R-:W-:-:S05]  /*1850*/  IMAD.WIDE R2, R21, 0x4, R2 ;  /* 0x0000000415027825 */ /* 0x001fca00078e0202 */
[----:B------:R-:W-:Y:S01]  /*1860*/  STG.E desc[UR8][R2.64], R33 ;  /* 0x0000002102007986 */ /* 0x000fe2000c101908 */
[----:B------:R-:W-:Y:S05]  /*1870*/  EXIT ;  /* 0x000000000000794d */ /* 0x000fea0003800000 */
.L_x_4:
[----:B------:R-:W-:-:S00]  /*1880*/  BRA `(.L_x_4) ;  /* 0xfffffffc00fc7947 */ /* 0x000fc0000383ffff */
[----:B------:R-:W-:-:S00]  /*1890*/  NOP ;  /* 0x0000000000007918 */ /* 0x000fc00000000000 */
        /* <DEDUP_REMOVED lines=14> */
.L_x_5:


//--------------------- .nv.shared._Z12matMulKernelPKfS0_Pfi --------------------------
	.section	.nv.shared._Z12matMulKernelPKfS0_Pfi,"aw",@nobits
	.sectionflags	@""
	.align	4
.nv.shared._Z12matMulKernelPKfS0_Pfi:
	.zero		3072


//--------------------- .nv.shared.reserved.0     --------------------------
	.section	.nv.shared.reserved.0,"aw",@nobits
	.weak		__nv_reservedSMEM_offset_0_alias
	.size		__nv_reservedSMEM_offset_0_alias, 0, 64
	.other		__nv_reservedSMEM_offset_0_alias,@"STO_CUDA_RESERVED_SHARED STV_DEFAULT"
__nv_reservedSMEM_offset_0_alias:
	.zero		0
	.zero		64


//--------------------- .nv.constant0._Z12matMulKernelPKfS0_Pfi --------------------------
	.section	.nv.constant0._Z12matMulKernelPKfS0_Pfi,"a",@progbits
	.sectionflags	@""
	.align	4
.nv.constant0._Z12matMulKernelPKfS0_Pfi:
	.zero		924


//--------------------- SYMBOLS --------------------------

	.type		.nv.reservedSmem.offset0,@object
	.size		.nv.reservedSmem.offset0,0x4
	.type		.nv.reservedSmem.cap,@object
	.size		.nv.reservedSmem.cap,0x4
